//
// Generated by NVIDIA NVVM Compiler
//
// Compiler Build ID: CL-36424714
// Cuda compilation tools, release 13.0, V13.0.88
// Based on NVVM 20.0.0
//

.version 9.0
.target sm_100
.address_size 64

	// .globl	_Z11half2_plus1iP6__half

.visible .entry _Z11half2_plus1iP6__half(
	.param .u32 _Z11half2_plus1iP6__half_param_0,
	.param .u64 .ptr .align 1 _Z11half2_plus1iP6__half_param_1
)
{
	.reg .pred 	%p<4>;
	.reg .b16 	%rs<3>;
	.reg .b32 	%r<13>;
	.reg .b32 	%f<2>;
	.reg .b64 	%rd<7>;

	ld.param.u32 	%r2, [_Z11half2_plus1iP6__half_param_0];
	ld.param.u64 	%rd1, [_Z11half2_plus1iP6__half_param_1];
	mov.u32 	%r3, %tid.x;
	mov.u32 	%r4, %ntid.x;
	mov.u32 	%r5, %ctaid.x;
	mad.lo.s32 	%r1, %r4, %r5, %r3;
	and.b32  	%r6, %r1, 1;
	setp.eq.b32 	%p1, %r6, 1;
	setp.ge.s32 	%p2, %r1, %r2;
	or.pred  	%p3, %p2, %p1;
	@%p3 bra 	$L__BB0_2;
	cvta.to.global.u64 	%rd2, %rd1;
	mul.wide.s32 	%rd3, %r1, 2;
	add.s64 	%rd4, %rd2, %rd3;
	ld.global.u16 	%rs1, [%rd4];
	ld.global.u16 	%rs2, [%rd4+2];
	// begin inline asm
	{  mov.b32 %r7, {%rs1,%rs2};}

	// end inline asm
	mov.f32 	%f1, 0f3F800000;
	// begin inline asm
	{.reg .f16 low;
  cvt.rn.f16.f32 low, %f1;
  mov.b32 %r8, {low,low};}

	// end inline asm
	// begin inline asm
	{add.f16x2 %r9,%r7,%r8;
}
	// end inline asm
	shr.s32 	%r12, %r1, 1;
	mul.wide.s32 	%rd5, %r12, 4;
	add.s64 	%rd6, %rd2, %rd5;
	st.global.u32 	[%rd6], %r9;
$L__BB0_2:
	ret;

}


// ===== COMPILED SASS (sm_100) =====

	.target	sm_100

	.elftype	@"ET_EXEC"


//--------------------- .note.nv.tkinfo           --------------------------
	.section	.note.nv.tkinfo,"",@"SHT_NOTE"
	.sectionflags	@"SHF_NOTE_NV_TKINFO"
	.tkinfo
        /*0018*/ 	.word	0x00000002
        /*0030*/ 	.string	""
        /*0030*/ 	.string	"ptxas"
        /*0030*/ 	.string	"Cuda compilation tools, release 13.0, V13.0.88"
        /*0030*/ 	.string	"Build cuda_13.0.r13.0/compiler.36424714_0"
        /*0030*/ 	.string	"-arch sm_100 -m 64 "



//--------------------- .note.nv.cuinfo           --------------------------
	.section	.note.nv.cuinfo,"",@"SHT_NOTE"
	.sectionflags	@"SHF_NOTE_NV_CUINFO"
        /*0018*/ 	.short	0x0002
        /*001a*/ 	.short	0x0064
        /*001c*/ 	.short	0x0082
	.zero		2


//--------------------- .nv.info                  --------------------------
	.section	.nv.info,"",@"SHT_CUDA_INFO"
	.align	4


	//----- nvinfo : EIATTR_REGCOUNT
	.align		4
        /*0000*/ 	.byte	0x04, 0x2f
        /*0002*/ 	.short	(.L_1 - .L_0)
	.align		4
.L_0:
        /*0004*/ 	.word	index@(_Z11half2_plus1iP6__half)
        /*0008*/ 	.word	0x0000000c


	//----- nvinfo : EIATTR_FRAME_SIZE
	.align		4
.L_1:
        /*000c*/ 	.byte	0x04, 0x11
        /*000e*/ 	.short	(.L_3 - .L_2)
	.align		4
.L_2:
        /*0010*/ 	.word	index@(_Z11half2_plus1iP6__half)
        /*0014*/ 	.word	0x00000000


	//----- nvinfo : EIATTR_MIN_STACK_SIZE
	.align		4
.L_3:
        /*0018*/ 	.byte	0x04, 0x12
        /*001a*/ 	.short	(.L_5 - .L_4)
	.align		4
.L_4:
        /*001c*/ 	.word	index@(_Z11half2_plus1iP6__half)
        /*0020*/ 	.word	0x00000000
.L_5:


//--------------------- .nv.compat                --------------------------
	.section	.nv.compat,"",@"SHT_CUDA_COMPAT_INFO"
	.align	4
        /*0000*/ 	.byte	0x02, 0x09, 0x00, 0x00, 0x02, 0x02, 0x01, 0x00, 0x02, 0x05, 0x05, 0x00, 0x03, 0x07, 0x01, 0x01
        /*0010*/ 	.byte	0x02, 0x03, 0x00, 0x00, 0x02, 0x06, 0x01, 0x00, 0x04, 0x0b, 0x08, 0x00, 0x09, 0x00, 0x00, 0x00
        /*0020*/ 	.byte	0x00, 0x00, 0x00, 0x00


//--------------------- .nv.info._Z11half2_plus1iP6__half --------------------------
	.section	.nv.info._Z11half2_plus1iP6__half,"",@"SHT_CUDA_INFO"
	.sectionflags	@""
	.align	4


	//----- nvinfo : EIATTR_CUDA_API_VERSION
	.align		4
        /*0000*/ 	.byte	0x04, 0x37
        /*0002*/ 	.short	(.L_7 - .L_6)
.L_6:
        /*0004*/ 	.word	0x00000082


	//----- nvinfo : EIATTR_KPARAM_INFO
	.align		4
.L_7:
        /*0008*/ 	.byte	0x04, 0x17
        /*000a*/ 	.short	(.L_9 - .L_8)
.L_8:
        /*000c*/ 	.word	0x00000000
        /*0010*/ 	.short	0x0001
        /*0012*/ 	.short	0x0008
        /*0014*/ 	.byte	0x00, 0xf5, 0x21, 0x00


	//----- nvinfo : EIATTR_KPARAM_INFO
	.align		4
.L_9:
        /*0018*/ 	.byte	0x04, 0x17
        /*001a*/ 	.short	(.L_11 - .L_10)
.L_10:
        /*001c*/ 	.word	0x00000000
        /*0020*/ 	.short	0x0000
        /*0022*/ 	.short	0x0000
        /*0024*/ 	.byte	0x00, 0xf0, 0x11, 0x00


	//----- nvinfo : EIATTR_SPARSE_MMA_MASK
	.align		4
.L_11:
        /*0028*/ 	.byte	0x03, 0x50
        /*002a*/ 	.short	0x0000


	//----- nvinfo : EIATTR_MAXREG_COUNT
	.align		4
        /*002c*/ 	.byte	0x03, 0x1b
        /*002e*/ 	.short	0x00ff


	//----- nvinfo : EIATTR_MERCURY_ISA_VERSION
	.align		4
        /*0030*/ 	.byte	0x03, 0x5f
        /*0032*/ 	.short	0x0101


	//----- nvinfo : EIATTR_VRC_CTA_INIT_COUNT
	.align		4
        /*0034*/ 	.byte	0x02, 0x4a
	.zero		1
	.zero		1


	//----- nvinfo : EIATTR_EXIT_INSTR_OFFSETS
	.align		4
        /*0038*/ 	.byte	0x04, 0x1c
        /*003a*/ 	.short	(.L_13 - .L_12)


	//   ....[0]....
.L_12:
        /*003c*/ 	.word	0x00000090


	//   ....[1]....
        /*0040*/ 	.word	0x00000140


	//----- nvinfo : EIATTR_CBANK_PARAM_SIZE
	.align		4
.L_13:
        /*0044*/ 	.byte	0x03, 0x19
        /*0046*/ 	.short	0x0010


	//----- nvinfo : EIATTR_PARAM_CBANK
	.align		4
        /*0048*/ 	.byte	0x04, 0x0a
        /*004a*/ 	.short	(.L_15 - .L_14)
	.align		4
.L_14:
        /*004c*/ 	.word	index@(.nv.constant0._Z11half2_plus1iP6__half)
        /*0050*/ 	.short	0x0380
        /*0052*/ 	.short	0x0010


	//----- nvinfo : EIATTR_SW_WAR
	.align		4
.L_15:
        /*0054*/ 	.byte	0x04, 0x36
        /*0056*/ 	.short	(.L_17 - .L_16)
.L_16:
        /*0058*/ 	.word	0x00000008
.L_17:


//--------------------- .nv.callgraph             --------------------------
	.section	.nv.callgraph,"",@"SHT_CUDA_CALLGRAPH"
	.align	4
	.sectionentsize	8
	.align		4
        /*0000*/ 	.word	0x00000000
	.align		4
        /*0004*/ 	.word	0xffffffff
	.align		4
        /*0008*/ 	.word	0x00000000
	.align		4
        /*000c*/ 	.word	0xfffffffe
	.align		4
        /*0010*/ 	.word	0x00000000
	.align		4
        /*0014*/ 	.word	0xfffffffd
	.align		4
        /*0018*/ 	.word	0x00000000
	.align		4
        /*001c*/ 	.word	0xfffffffc


//--------------------- .text._Z11half2_plus1iP6__half --------------------------
	.section	.text._Z11half2_plus1iP6__half,"ax",@progbits
	.align	128
        .global         _Z11half2_plus1iP6__half
        .type           _Z11half2_plus1iP6__half,@function
        .size           _Z11half2_plus1iP6__half,(.L_x_1 - _Z11half2_plus1iP6__half)
        .other          _Z11half2_plus1iP6__half,@"STO_CUDA_ENTRY STV_DEFAULT"
_Z11half2_plus1iP6__half:
.text._Z11half2_plus1iP6__half:
[----:B------:R-:W-:Y:S01]  /*0000*/  LDC R1, c[0x0][0x37c] ;  /* 0x0000df00ff017b82 */ /* 0x000fe20000000800 */
[----:B------:R-:W0:Y:S01]  /*0010*/  S2R R7, SR_TID.X ;  /* 0x0000000000077919 */ /* 0x000e220000002100 */
[----:B------:R-:W0:Y:S01]  /*0020*/  LDCU UR4, c[0x0][0x360] ;  /* 0x00006c00ff0477ac */ /* 0x000e220008000800 */
[----:B------:R-:W0:Y:S01]  /*0030*/  S2R R0, SR_CTAID.X ;  /* 0x0000000000007919 */ /* 0x000e220000002500 */
[----:B------:R-:W1:Y:S01]  /*0040*/  LDCU UR5, c[0x0][0x380] ;  /* 0x00007000ff0577ac */ /* 0x000e620008000800 */
[----:B0-----:R-:W-:-:S05]  /*0050*/  IMAD R7, R0, UR4, R7 ;  /* 0x0000000400077c24 */ /* 0x001fca000f8e0207 */
[----:B------:R-:W-:-:S04]  /*0060*/  LOP3.LUT R0, R7, 0x1, RZ, 0xc0, !PT ;  /* 0x0000000107007812 */ /* 0x000fc800078ec0ff */
[----:B------:R-:W-:-:S04]  /*0070*/  ISETP.NE.U32.AND P0, PT, R0, 0x1, PT ;  /* 0x000000010000780c */ /* 0x000fc80003f05070 */
[----:B-1----:R-:W-:-:S13]  /*0080*/  ISETP.GE.OR P0, PT, R7, UR5, !P0 ;  /* 0x0000000507007c0c */ /* 0x002fda000c706670 */
[----:B------:R-:W-:Y:S05]  /*0090*/  @P0 EXIT ;  /* 0x000000000000094d */ /* 0x000fea0003800000 */
[----:B------:R-:W0:Y:S01]  /*00a0*/  LDC.64 R4, c[0x0][0x388] ;  /* 0x0000e200ff047b82 */ /* 0x000e220000000a00 */
[----:B------:R-:W1:Y:S01]  /*00b0*/  LDCU.64 UR4, c[0x0][0x358] ;  /* 0x00006b00ff0477ac */ /* 0x000e620008000a00 */
[----:B0-----:R-:W-:-:S05]  /*00c0*/  IMAD.WIDE R2, R7, 0x2, R4 ;  /* 0x0000000207027825 */ /* 0x001fca00078e0204 */
[----:B-1----:R-:W2:Y:S04]  /*00d0*/  LDG.E.U16 R0, desc[UR4][R2.64] ;  /* 0x0000000402007981 */ /* 0x002ea8000c1e1500 */
[----:B------:R-:W2:Y:S01]  /*00e0*/  LDG.E.U16 R9, desc[UR4][R2.64+0x2] ;  /* 0x0000020402097981 */ /* 0x000ea2000c1e1500 */
[----:B------:R-:W-:-:S05]  /*00f0*/  SHF.R.S32.HI R7, RZ, 0x1, R7 ;  /* 0x00000001ff077819 */ /* 0x000fca0000011407 */
[----:B------:R-:W-:Y:S01]  /*0100*/  IMAD.WIDE R4, R7, 0x4, R4 ;  /* 0x0000000407047825 */ /* 0x000fe200078e0204 */
[----:B--2---:R-:W-:-:S05]  /*0110*/  PRMT R0, R0, 0x5410, R9 ;  /* 0x0000541000007816 */ /* 0x004fca0000000009 */
[----:B------:R-:W-:-:S05]  /*0120*/  HADD2 R7, R0, 1, 1 ;  /* 0x3c003c0000077430 */ /* 0x000fca0000000000 */
[----:B------:R-:W-:Y:S01]  /*0130*/  STG.E desc[UR4][R4.64], R7 ;  /* 0x0000000704007986 */ /* 0x000fe2000c101904 */
[----:B------:R-:W-:Y:S05]  /*0140*/  EXIT ;  /* 0x000000000000794d */ /* 0x000fea0003800000 */
.L_x_0:
[----:B------:R-:W-:-:S00]  /*0150*/  BRA `(.L_x_0) ;  /* 0xfffffffc00fc7947 */ /* 0x000fc0000383ffff */
[----:B------:R-:W-:-:S00]  /*0160*/  NOP ;  /* 0x0000000000007918 */ /* 0x000fc00000000000 */
        /* <DEDUP_REMOVED lines=9> */
.L_x_1:


//--------------------- .nv.shared.reserved.0     --------------------------
	.section	.nv.shared.reserved.0,"aw",@nobits
	.weak		__nv_reservedSMEM_offset_0_alias
	.size		__nv_reservedSMEM_offset_0_alias, 0, 64
	.other		__nv_reservedSMEM_offset_0_alias,@"STO_CUDA_RESERVED_SHARED STV_DEFAULT"
__nv_reservedSMEM_offset_0_alias:
	.zero		0
	.zero		64


//--------------------- .nv.constant0._Z11half2_plus1iP6__half --------------------------
	.section	.nv.constant0._Z11half2_plus1iP6__half,"a",@progbits
	.sectionflags	@""
	.align	4
.nv.constant0._Z11half2_plus1iP6__half:
	.zero		912


//--------------------- SYMBOLS --------------------------

	.type		.nv.reservedSmem.offset0,@object
	.size		.nv.reservedSmem.offset0,0x4
